	.headerflags	@"EF_CUDA_TEXMODE_UNIFIED EF_CUDA_64BIT_ADDRESS EF_CUDA_ACCELERATORS EF_CUDA_SM90 EF_CUDA_VIRTUAL_SM(EF_CUDA_SM90)"
	.elftype	@"ET_EXEC"


//--------------------- .nv.info                  --------------------------
	.section	.nv.info,"",@"SHT_CUDA_INFO"
	.align	4


	//----- nvinfo : EIATTR_REGCOUNT
	.align		4
        /*0000*/ 	.byte	0x04, 0x2f
        /*0002*/ 	.short	(.L_1 - .L_0)
	.align		4
.L_0:
        /*0004*/ 	.word	index@(triton_poi_fused_convolution_13)
        /*0008*/ 	.word	0x0000000c


	//----- nvinfo : EIATTR_MIN_STACK_SIZE
	.align		4
.L_1:
        /*000c*/ 	.byte	0x04, 0x12
        /*000e*/ 	.short	(.L_3 - .L_2)
	.align		4
.L_2:
        /*0010*/ 	.word	index@(triton_poi_fused_convolution_13)
        /*0014*/ 	.word	0x00000000


	//----- nvinfo : EIATTR_FRAME_SIZE
	.align		4
.L_3:
        /*0018*/ 	.byte	0x04, 0x11
        /*001a*/ 	.short	(.L_5 - .L_4)
	.align		4
.L_4:
        /*001c*/ 	.word	index@(triton_poi_fused_convolution_13)
        /*0020*/ 	.word	0x00000000


	//----- nvinfo : EIATTR_MIN_STACK_SIZE
	.align		4
.L_5:
        /*0024*/ 	.byte	0x04, 0x12
        /*0026*/ 	.short	(.L_7 - .L_6)
	.align		4
.L_6:
        /*0028*/ 	.word	index@(triton_poi_fused_convolution_13)
        /*002c*/ 	.word	0x00000000
.L_7:


//--------------------- .nv.info.triton_poi_fused_convolution_13 --------------------------
	.section	.nv.info.triton_poi_fused_convolution_13,"",@"SHT_CUDA_INFO"
	.sectionflags	@""
	.align	4


	//----- nvinfo : EIATTR_CUDA_API_VERSION
	.align		4
        /*0000*/ 	.byte	0x04, 0x37
        /*0002*/ 	.short	(.L_9 - .L_8)
.L_8:
        /*0004*/ 	.word	0x0000007c


	//----- nvinfo : EIATTR_KPARAM_INFO
	.align		4
.L_9:
        /*0008*/ 	.byte	0x04, 0x17
        /*000a*/ 	.short	(.L_11 - .L_10)
.L_10:
        /*000c*/ 	.word	0x00000000
        /*0010*/ 	.short	0x0002
        /*0012*/ 	.short	0x0010
        /*0014*/ 	.byte	0x00, 0xf0, 0x11, 0x00


	//----- nvinfo : EIATTR_KPARAM_INFO
	.align		4
.L_11:
        /*0018*/ 	.byte	0x04, 0x17
        /*001a*/ 	.short	(.L_13 - .L_12)
.L_12:
        /*001c*/ 	.word	0x00000000
        /*0020*/ 	.short	0x0001
        /*0022*/ 	.short	0x0008
        /*0024*/ 	.byte	0x00, 0xf4, 0x21, 0x00


	//----- nvinfo : EIATTR_KPARAM_INFO
	.align		4
.L_13:
        /*0028*/ 	.byte	0x04, 0x17
        /*002a*/ 	.short	(.L_15 - .L_14)
.L_14:
        /*002c*/ 	.word	0x00000000
        /*0030*/ 	.short	0x0000
        /*0032*/ 	.short	0x0000
        /*0034*/ 	.byte	0x00, 0xf4, 0x21, 0x00


	//----- nvinfo : EIATTR_SPARSE_MMA_MASK
	.align		4
.L_15:
        /*0038*/ 	.byte	0x03, 0x50
        /*003a*/ 	.short	0x0000


	//----- nvinfo : EIATTR_MAXREG_COUNT
	.align		4
        /*003c*/ 	.byte	0x03, 0x1b
        /*003e*/ 	.short	0x00ff


	//----- nvinfo : EIATTR_EXIT_INSTR_OFFSETS
	.align		4
        /*0040*/ 	.byte	0x04, 0x1c
        /*0042*/ 	.short	(.L_17 - .L_16)


	//   ....[0]....
.L_16:
        /*0044*/ 	.word	0x00000150


	//   ....[1]....
        /*0048*/ 	.word	0x00000170


	//----- nvinfo : EIATTR_REQNTID
	.align		4
.L_17:
        /*004c*/ 	.byte	0x04, 0x10
        /*004e*/ 	.short	(.L_19 - .L_18)
.L_18:
        /*0050*/ 	.word	0x00000080
        /*0054*/ 	.word	0x00000001
        /*0058*/ 	.word	0x00000001


	//----- nvinfo : EIATTR_CBANK_PARAM_SIZE
	.align		4
.L_19:
        /*005c*/ 	.byte	0x03, 0x19
        /*005e*/ 	.short	0x0014


	//----- nvinfo : EIATTR_PARAM_CBANK
	.align		4
        /*0060*/ 	.byte	0x04, 0x0a
        /*0062*/ 	.short	(.L_21 - .L_20)
	.align		4
.L_20:
        /*0064*/ 	.word	index@(.nv.constant0.triton_poi_fused_convolution_13)
        /*0068*/ 	.short	0x0210
        /*006a*/ 	.short	0x0014


	//----- nvinfo : EIATTR_SW_WAR
	.align		4
.L_21:
        /*006c*/ 	.byte	0x04, 0x36
        /*006e*/ 	.short	(.L_23 - .L_22)
.L_22:
        /*0070*/ 	.word	0x00000008
.L_23:


//--------------------- .nv.callgraph             --------------------------
	.section	.nv.callgraph,"",@"SHT_CUDA_CALLGRAPH"
	.align	4
	.sectionentsize	8
	.align		4
        /*0000*/ 	.word	0x00000000
	.align		4
        /*0004*/ 	.word	0xffffffff
	.align		4
        /*0008*/ 	.word	0x00000000
	.align		4
        /*000c*/ 	.word	0xfffffffe
	.align		4
        /*0010*/ 	.word	0x00000000
	.align		4
        /*0014*/ 	.word	0xfffffffd
	.align		4
        /*0018*/ 	.word	0x00000000
	.align		4
        /*001c*/ 	.word	0xfffffffc


//--------------------- .text.triton_poi_fused_convolution_13 --------------------------
	.section	.text.triton_poi_fused_convolution_13,"ax",@progbits
	.align	128
        .global         triton_poi_fused_convolution_13
        .type           triton_poi_fused_convolution_13,@function
        .size           triton_poi_fused_convolution_13,(.L_x_1 - triton_poi_fused_convolution_13)
        .other          triton_poi_fused_convolution_13,@"STO_CUDA_ENTRY STV_DEFAULT"
triton_poi_fused_convolution_13:
.text.triton_poi_fused_convolution_13:
[----:B------:R-:W0:Y:S02]  /*0000*/  LDC R1, c[0x0][0x28] ;  /* 0x00000a00ff017b82 */ /* 0x000e240000000800 */
[----:B------:R-:W1:Y:S01]  /*0010*/  S2R R0, SR_TID.X ;  /* 0x0000000000007919 */ /* 0x000e620000002100 */
[----:B------:R-:W2:Y:S01]  /*0020*/  LDC.64 R2, c[0x0][0x210] ;  /* 0x00008400ff027b82 */ /* 0x000ea20000000a00 */
[----:B------:R-:W-:Y:S01]  /*0030*/  ULDC.64 UR4, c[0x0][0x208] ;  /* 0x0000820000047ab9 */ /* 0x000fe20000000a00 */
[----:B------:R-:W3:Y:S06]  /*0040*/  S2R R7, SR_CTAID.X ;  /* 0x0000000000077919 */ /* 0x000eec0000002500 */
[----:B------:R-:W4:Y:S01]  /*0050*/  LDC.64 R4, c[0x0][0x218] ;  /* 0x00008600ff047b82 */ /* 0x000f220000000a00 */
[----:B-1----:R-:W-:-:S02]  /*0060*/  LOP3.LUT R0, R0, 0x7f, RZ, 0xc0, !PT ;  /* 0x0000007f00007812 */ /* 0x002fc400078ec0ff */
[----:B---3--:R-:W-:-:S03]  /*0070*/  SHF.R.S32.HI R6, RZ, 0x18, R7 ;  /* 0x00000018ff067819 */ /* 0x008fc60000011407 */
[----:B------:R-:W-:Y:S01]  /*0080*/  IMAD R7, R7, 0x80, R0 ;  /* 0x0000008007077824 */ /* 0x000fe200078e0200 */
[----:B------:R-:W-:-:S03]  /*0090*/  SGXT R0, R6, 0x1 ;  /* 0x000000010600781a */ /* 0x000fc60000000200 */
[C---:B--2---:R-:W-:Y:S01]  /*00a0*/  IMAD.WIDE R2, R7.reuse, 0x4, R2 ;  /* 0x0000000407027825 */ /* 0x044fe200078e0202 */
[----:B------:R-:W-:Y:S02]  /*00b0*/  ISETP.GE.AND P0, PT, R7, 0x80, PT ;  /* 0x000000800700780c */ /* 0x000fe40003f06270 */
[----:B------:R-:W-:-:S04]  /*00c0*/  LEA.HI R0, R0, R7, RZ, 0x5 ;  /* 0x0000000700007211 */ /* 0x000fc800078f28ff */
[----:B------:R-:W-:-:S05]  /*00d0*/  LOP3.LUT R0, R0, 0xffffffe0, RZ, 0xc0, !PT ;  /* 0xffffffe000007812 */ /* 0x000fca00078ec0ff */
[----:B------:R-:W-:Y:S01]  /*00e0*/  IMAD.IADD R9, R7, 0x1, -R0 ;  /* 0x0000000107097824 */ /* 0x000fe200078e0a00 */
[----:B------:R-:W-:Y:S01]  /*00f0*/  HFMA2.MMA R0, -RZ, RZ, 0, 0 ;  /* 0x00000000ff007435 */ /* 0x000fe200000001ff */
[----:B------:R-:W-:Y:S02]  /*0100*/  IMAD.MOV.U32 R7, RZ, RZ, RZ ;  /* 0x000000ffff077224 */ /* 0x000fe400078e00ff */
[----:B----4-:R-:W-:-:S05]  /*0110*/  IMAD.WIDE R4, R9, 0x4, R4 ;  /* 0x0000000409047825 */ /* 0x010fca00078e0204 */
[----:B------:R-:W2:Y:S04]  /*0120*/  @!P0 LDG.E.EL R7, desc[UR4][R4.64] ;  /* 0x0000000404078981 */ /* 0x000ea8000c2e1900 */
[----:B------:R-:W2:Y:S02]  /*0130*/  @!P0 LDG.E R0, desc[UR4][R2.64] ;  /* 0x0000000402008981 */ /* 0x000ea4000c1e1900 */
[----:B--2---:R-:W-:Y:S01]  /*0140*/  FADD R7, R7, R0 ;  /* 0x0000000007077221 */ /* 0x004fe20000000000 */
[----:B------:R-:W-:Y:S06]  /*0150*/  @P0 EXIT ;  /* 0x000000000000094d */ /* 0x000fec0003800000 */
[----:B------:R-:W-:Y:S01]  /*0160*/  STG.E desc[UR4][R2.64], R7 ;  /* 0x0000000702007986 */ /* 0x000fe2000c101904 */
[----:B------:R-:W-:Y:S05]  /*0170*/  EXIT ;  /* 0x000000000000794d */ /* 0x000fea0003800000 */
.L_x_0:
[----:B------:R-:W-:-:S00]  /*0180*/  BRA `(.L_x_0) ;  /* 0xfffffffc00fc7947 */ /* 0x000fc0000383ffff */
[----:B------:R-:W-:-:S00]  /*0190*/  NOP ;  /* 0x0000000000007918 */ /* 0x000fc00000000000 */
        /* <DEDUP_REMOVED lines=14> */
.L_x_1:


//--------------------- .nv.constant0.triton_poi_fused_convolution_13 --------------------------
	.section	.nv.constant0.triton_poi_fused_convolution_13,"a",@progbits
	.sectionflags	@""
	.align	4
.nv.constant0.triton_poi_fused_convolution_13:
	.zero		548
